	.headerflags	@"EF_CUDA_TEXMODE_UNIFIED EF_CUDA_64BIT_ADDRESS EF_CUDA_ACCELERATORS EF_CUDA_SM90 EF_CUDA_VIRTUAL_SM(EF_CUDA_SM90)"
	.elftype	@"ET_EXEC"


//--------------------- .nv.info                  --------------------------
	.section	.nv.info,"",@"SHT_CUDA_INFO"
	.align	4


	//----- nvinfo : EIATTR_REGCOUNT
	.align		4
        /*0000*/ 	.byte	0x04, 0x2f
        /*0002*/ 	.short	(.L_1 - .L_0)
	.align		4
.L_0:
        /*0004*/ 	.word	index@(triton_poi_fused__to_copy_add_div_eq_mean_mul_rsub_1)
        /*0008*/ 	.word	0x00000017


	//----- nvinfo : EIATTR_MIN_STACK_SIZE
	.align		4
.L_1:
        /*000c*/ 	.byte	0x04, 0x12
        /*000e*/ 	.short	(.L_3 - .L_2)
	.align		4
.L_2:
        /*0010*/ 	.word	index@(triton_poi_fused__to_copy_add_div_eq_mean_mul_rsub_1)
        /*0014*/ 	.word	0x00000000


	//----- nvinfo : EIATTR_FRAME_SIZE
	.align		4
.L_3:
        /*0018*/ 	.byte	0x04, 0x11
        /*001a*/ 	.short	(.L_5 - .L_4)
	.align		4
.L_4:
        /*001c*/ 	.word	index@(triton_poi_fused__to_copy_add_div_eq_mean_mul_rsub_1)
        /*0020*/ 	.word	0x00000000


	//----- nvinfo : EIATTR_MIN_STACK_SIZE
	.align		4
.L_5:
        /*0024*/ 	.byte	0x04, 0x12
        /*0026*/ 	.short	(.L_7 - .L_6)
	.align		4
.L_6:
        /*0028*/ 	.word	index@(triton_poi_fused__to_copy_add_div_eq_mean_mul_rsub_1)
        /*002c*/ 	.word	0x00000000
.L_7:


//--------------------- .nv.info.triton_poi_fused__to_copy_add_div_eq_mean_mul_rsub_1 --------------------------
	.section	.nv.info.triton_poi_fused__to_copy_add_div_eq_mean_mul_rsub_1,"",@"SHT_CUDA_INFO"
	.sectionflags	@""
	.align	4


	//----- nvinfo : EIATTR_CUDA_API_VERSION
	.align		4
        /*0000*/ 	.byte	0x04, 0x37
        /*0002*/ 	.short	(.L_9 - .L_8)
.L_8:
        /*0004*/ 	.word	0x0000007c


	//----- nvinfo : EIATTR_KPARAM_INFO
	.align		4
.L_9:
        /*0008*/ 	.byte	0x04, 0x17
        /*000a*/ 	.short	(.L_11 - .L_10)
.L_10:
        /*000c*/ 	.word	0x00000000
        /*0010*/ 	.short	0x0003
        /*0012*/ 	.short	0x0018
        /*0014*/ 	.byte	0x00, 0xf4, 0x21, 0x00


	//----- nvinfo : EIATTR_KPARAM_INFO
	.align		4
.L_11:
        /*0018*/ 	.byte	0x04, 0x17
        /*001a*/ 	.short	(.L_13 - .L_12)
.L_12:
        /*001c*/ 	.word	0x00000000
        /*0020*/ 	.short	0x0002
        /*0022*/ 	.short	0x0010
        /*0024*/ 	.byte	0x00, 0xf4, 0x21, 0x00


	//----- nvinfo : EIATTR_KPARAM_INFO
	.align		4
.L_13:
        /*0028*/ 	.byte	0x04, 0x17
        /*002a*/ 	.short	(.L_15 - .L_14)
.L_14:
        /*002c*/ 	.word	0x00000000
        /*0030*/ 	.short	0x0001
        /*0032*/ 	.short	0x0008
        /*0034*/ 	.byte	0x00, 0xf4, 0x21, 0x00


	//----- nvinfo : EIATTR_KPARAM_INFO
	.align		4
.L_15:
        /*0038*/ 	.byte	0x04, 0x17
        /*003a*/ 	.short	(.L_17 - .L_16)
.L_16:
        /*003c*/ 	.word	0x00000000
        /*0040*/ 	.short	0x0000
        /*0042*/ 	.short	0x0000
        /*0044*/ 	.byte	0x00, 0xf4, 0x21, 0x00


	//----- nvinfo : EIATTR_SPARSE_MMA_MASK
	.align		4
.L_17:
        /*0048*/ 	.byte	0x03, 0x50
        /*004a*/ 	.short	0x0000


	//----- nvinfo : EIATTR_MAXREG_COUNT
	.align		4
        /*004c*/ 	.byte	0x03, 0x1b
        /*004e*/ 	.short	0x00ff


	//----- nvinfo : EIATTR_EXIT_INSTR_OFFSETS
	.align		4
        /*0050*/ 	.byte	0x04, 0x1c
        /*0052*/ 	.short	(.L_19 - .L_18)


	//   ....[0]....
.L_18:
        /*0054*/ 	.word	0x00000490


	//   ....[1]....
        /*0058*/ 	.word	0x000005c0


	//----- nvinfo : EIATTR_REQNTID
	.align		4
.L_19:
        /*005c*/ 	.byte	0x04, 0x10
        /*005e*/ 	.short	(.L_21 - .L_20)
.L_20:
        /*0060*/ 	.word	0x00000020
        /*0064*/ 	.word	0x00000001
        /*0068*/ 	.word	0x00000001


	//----- nvinfo : EIATTR_CBANK_PARAM_SIZE
	.align		4
.L_21:
        /*006c*/ 	.byte	0x03, 0x19
        /*006e*/ 	.short	0x0020


	//----- nvinfo : EIATTR_PARAM_CBANK
	.align		4
        /*0070*/ 	.byte	0x04, 0x0a
        /*0072*/ 	.short	(.L_23 - .L_22)
	.align		4
.L_22:
        /*0074*/ 	.word	index@(.nv.constant0.triton_poi_fused__to_copy_add_div_eq_mean_mul_rsub_1)
        /*0078*/ 	.short	0x0210
        /*007a*/ 	.short	0x0020


	//----- nvinfo : EIATTR_SW_WAR
	.align		4
.L_23:
        /*007c*/ 	.byte	0x04, 0x36
        /*007e*/ 	.short	(.L_25 - .L_24)
.L_24:
        /*0080*/ 	.word	0x00000008
.L_25:


//--------------------- .nv.callgraph             --------------------------
	.section	.nv.callgraph,"",@"SHT_CUDA_CALLGRAPH"
	.align	4
	.sectionentsize	8
	.align		4
        /*0000*/ 	.word	0x00000000
	.align		4
        /*0004*/ 	.word	0xffffffff
	.align		4
        /*0008*/ 	.word	0x00000000
	.align		4
        /*000c*/ 	.word	0xfffffffe
	.align		4
        /*0010*/ 	.word	0x00000000
	.align		4
        /*0014*/ 	.word	0xfffffffd
	.align		4
        /*0018*/ 	.word	0x00000000
	.align		4
        /*001c*/ 	.word	0xfffffffc


//--------------------- .text.triton_poi_fused__to_copy_add_div_eq_mean_mul_rsub_1 --------------------------
	.section	.text.triton_poi_fused__to_copy_add_div_eq_mean_mul_rsub_1,"ax",@progbits
	.align	128
        .global         triton_poi_fused__to_copy_add_div_eq_mean_mul_rsub_1
        .type           triton_poi_fused__to_copy_add_div_eq_mean_mul_rsub_1,@function
        .size           triton_poi_fused__to_copy_add_div_eq_mean_mul_rsub_1,(.L_x_1 - triton_poi_fused__to_copy_add_div_eq_mean_mul_rsub_1)
        .other          triton_poi_fused__to_copy_add_div_eq_mean_mul_rsub_1,@"STO_CUDA_ENTRY STV_DEFAULT"
triton_poi_fused__to_copy_add_div_eq_mean_mul_rsub_1:
.text.triton_poi_fused__to_copy_add_div_eq_mean_mul_rsub_1:
[----:B------:R-:W0:Y:S08]  /*0000*/  LDC R1, c[0x0][0x28] ;  /* 0x00000a00ff017b82 */ /* 0x000e300000000800 */
[----:B------:R-:W1:Y:S01]  /*0010*/  LDC.64 R2, c[0x0][0x210] ;  /* 0x00008400ff027b82 */ /* 0x000e620000000a00 */
[----:B------:R-:W-:-:S07]  /*0020*/  ULDC.64 UR4, c[0x0][0x208] ;  /* 0x0000820000047ab9 */ /* 0x000fce0000000a00 */
[----:B------:R-:W2:Y:S08]  /*0030*/  LDC.64 R4, c[0x0][0x218] ;  /* 0x00008600ff047b82 */ /* 0x000eb00000000a00 */
[----:B------:R-:W3:Y:S01]  /*0040*/  LDC.64 R6, c[0x0][0x220] ;  /* 0x00008800ff067b82 */ /* 0x000ee20000000a00 */
[----:B-1----:R-:W4:Y:S04]  /*0050*/  LDG.E R10, desc[UR4][R2.64+0x4] ;  /* 0x00000404020a7981 */ /* 0x002f28000c1e1900 */
[----:B------:R-:W5:Y:S04]  /*0060*/  LDG.E R0, desc[UR4][R2.64] ;  /* 0x0000000402007981 */ /* 0x000f68000c1e1900 */
[----:B--2---:R-:W4:Y:S04]  /*0070*/  LDG.E R11, desc[UR4][R4.64+0x4] ;  /* 0x00000404040b7981 */ /* 0x004f28000c1e1900 */
[----:B------:R-:W5:Y:S04]  /*0080*/  LDG.E R9, desc[UR4][R4.64] ;  /* 0x0000000404097981 */ /* 0x000f68000c1e1900 */
[----:B---3--:R-:W2:Y:S04]  /*0090*/  LDG.E R12, desc[UR4][R6.64+0x4] ;  /* 0x00000404060c7981 */ /* 0x008ea8000c1e1900 */
[----:B------:R-:W3:Y:S04]  /*00a0*/  LDG.E R8, desc[UR4][R6.64] ;  /* 0x0000000406087981 */ /* 0x000ee8000c1e1900 */
[----:B------:R-:W3:Y:S04]  /*00b0*/  LDG.E R13, desc[UR4][R2.64+0x8] ;  /* 0x00000804020d7981 */ /* 0x000ee8000c1e1900 */
[----:B------:R-:W3:Y:S04]  /*00c0*/  LDG.E R14, desc[UR4][R4.64+0x8] ;  /* 0x00000804040e7981 */ /* 0x000ee8000c1e1900 */
[----:B------:R-:W3:Y:S04]  /*00d0*/  LDG.E R15, desc[UR4][R6.64+0x8] ;  /* 0x00000804060f7981 */ /* 0x000ee8000c1e1900 */
[----:B------:R5:W3:Y:S04]  /*00e0*/  LDG.E R16, desc[UR4][R2.64+0xc] ;  /* 0x00000c0402107981 */ /* 0x000ae8000c1e1900 */
[----:B------:R1:W3:Y:S04]  /*00f0*/  LDG.E R17, desc[UR4][R4.64+0xc] ;  /* 0x00000c0404117981 */ /* 0x0002e8000c1e1900 */
[----:B------:R1:W3:Y:S01]  /*0100*/  LDG.E R18, desc[UR4][R6.64+0xc] ;  /* 0x00000c0406127981 */ /* 0x0002e2000c1e1900 */
[----:B------:R-:W1:Y:S02]  /*0110*/  S2R R20, SR_TID.X ;  /* 0x0000000000147919 */ /* 0x000e640000002100 */
[----:B01----:R-:W-:Y:S01]  /*0120*/  LOP3.LUT P6, RZ, R20, 0x1f, RZ, 0xc0, !PT ;  /* 0x0000001f14ff7812 */ /* 0x003fe200078cc0ff */
[----:B----4-:R-:W-:-:S04]  /*0130*/  FFMA R19, R10, 2, R11 ;  /* 0x400000000a137823 */ /* 0x010fc8000000000b */
[----:B--2---:R-:W-:-:S04]  /*0140*/  FADD R19, R12, R19 ;  /* 0x000000130c137221 */ /* 0x004fc80000000000 */
[----:B------:R-:W-:Y:S01]  /*0150*/  FADD R19, R19, 1.0000000116860974231e-07 ;  /* 0x33d6bf9513137421 */ /* 0x000fe20000000000 */
[----:B-----5:R-:W-:-:S04]  /*0160*/  FFMA R3, R0, 2, R9 ;  /* 0x4000000000037823 */ /* 0x020fc80000000009 */
[C---:B------:R-:W-:Y:S01]  /*0170*/  FSETP.GT.AND P0, PT, |R19|.reuse, 8.50705917302346158658e+37, PT ;  /* 0x7e8000001300780b */ /* 0x040fe20003f04200 */
[----:B------:R-:W-:Y:S01]  /*0180*/  FADD R11, R10, R11 ;  /* 0x0000000b0a0b7221 */ /* 0x000fe20000000000 */
[----:B------:R-:W-:Y:S01]  /*0190*/  FSETP.GEU.AND P1, PT, |R19|, 1.175494350822287508e-38, PT ;  /* 0x008000001300780b */ /* 0x000fe20003f2e200 */
[----:B---3--:R-:W-:Y:S01]  /*01a0*/  FADD R3, R8, R3 ;  /* 0x0000000308037221 */ /* 0x008fe20000000000 */
[----:B------:R-:W-:Y:S01]  /*01b0*/  FFMA R4, R13, 2, R14 ;  /* 0x400000000d047823 */ /* 0x000fe2000000000e */
[----:B------:R-:W-:Y:S02]  /*01c0*/  FADD R11, R12, R11 ;  /* 0x0000000b0c0b7221 */ /* 0x000fe40000000000 */
[----:B------:R-:W-:Y:S01]  /*01d0*/  FADD R2, R3, 1.0000000116860974231e-07 ;  /* 0x33d6bf9503027421 */ /* 0x000fe20000000000 */
[----:B------:R-:W-:Y:S02]  /*01e0*/  FADD R3, R15, R4 ;  /* 0x000000040f037221 */ /* 0x000fe40000000000 */
[----:B------:R-:W-:-:S02]  /*01f0*/  FSETP.NEU.AND P2, PT, R11, RZ, PT ;  /* 0x000000ff0b00720b */ /* 0x000fc40003f4d000 */
[----:B------:R-:W-:Y:S01]  /*0200*/  FADD R7, R3, 1.0000000116860974231e-07 ;  /* 0x33d6bf9503077421 */ /* 0x000fe20000000000 */
[----:B------:R-:W-:Y:S01]  /*0210*/  @P0 FMUL R19, R19, 0.25 ;  /* 0x3e80000013130820 */ /* 0x000fe20000400000 */
[C---:B------:R-:W-:Y:S02]  /*0220*/  FSETP.GT.AND P5, PT, |R2|.reuse, 8.50705917302346158658e+37, PT ;  /* 0x7e8000000200780b */ /* 0x040fe40003fa4200 */
[----:B------:R-:W-:Y:S01]  /*0230*/  FSEL R5, RZ, 1.0000000116860974231e-07, P2 ;  /* 0x33d6bf95ff057808 */ /* 0x000fe20001000000 */
[----:B------:R-:W-:Y:S01]  /*0240*/  @!P1 FMUL R19, R19, 16777216 ;  /* 0x4b80000013139820 */ /* 0x000fe20000400000 */
[C---:B------:R-:W-:Y:S02]  /*0250*/  FSETP.GT.AND P3, PT, |R7|.reuse, 8.50705917302346158658e+37, PT ;  /* 0x7e8000000700780b */ /* 0x040fe40003f64200 */
[----:B------:R-:W-:Y:S01]  /*0260*/  FSETP.GEU.AND P4, PT, |R2|, 1.175494350822287508e-38, PT ;  /* 0x008000000200780b */ /* 0x000fe20003f8e200 */
[----:B------:R-:W0:Y:S01]  /*0270*/  MUFU.RCP R4, R19 ;  /* 0x0000001300047308 */ /* 0x000e220000001000 */
[----:B------:R-:W-:Y:S01]  /*0280*/  FFMA R5, R10, 2, R5 ;  /* 0x400000000a057823 */ /* 0x000fe20000000005 */
[----:B------:R-:W-:Y:S01]  /*0290*/  FSETP.GEU.AND P2, PT, |R7|, 1.175494350822287508e-38, PT ;  /* 0x008000000700780b */ /* 0x000fe20003f4e200 */
[C-C-:B------:R-:W-:Y:S01]  /*02a0*/  FFMA R11, R16.reuse, 2, R17.reuse ;  /* 0x40000000100b7823 */ /* 0x140fe20000000011 */
[----:B------:R-:W-:Y:S01]  /*02b0*/  FADD R17, R16, R17 ;  /* 0x0000001110117221 */ /* 0x000fe20000000000 */
[----:B------:R-:W-:Y:S01]  /*02c0*/  @P0 FMUL R5, R5, 0.25 ;  /* 0x3e80000005050820 */ /* 0x000fe20000400000 */
[----:B------:R-:W-:-:S02]  /*02d0*/  @P5 FMUL R2, R2, 0.25 ;  /* 0x3e80000002025820 */ /* 0x000fc40000400000 */
[----:B------:R-:W-:Y:S01]  /*02e0*/  FADD R17, R18, R17 ;  /* 0x0000001112117221 */ /* 0x000fe20000000000 */
[----:B------:R-:W-:Y:S01]  /*02f0*/  FADD R9, R0, R9 ;  /* 0x0000000900097221 */ /* 0x000fe20000000000 */
[----:B------:R-:W-:Y:S01]  /*0300*/  @!P1 FMUL R5, R5, 16777216 ;  /* 0x4b80000005059820 */ /* 0x000fe20000400000 */
[----:B------:R-:W-:Y:S01]  /*0310*/  FADD R11, R18, R11 ;  /* 0x0000000b120b7221 */ /* 0x000fe20000000000 */
[----:B------:R-:W-:Y:S01]  /*0320*/  @P3 FMUL R7, R7, 0.25 ;  /* 0x3e80000007073820 */ /* 0x000fe20000400000 */
[----:B------:R-:W-:Y:S01]  /*0330*/  P2R R12, PR, RZ, 0x40 ;  /* 0x00000040ff0c7803 */ /* 0x000fe20000000000 */
[----:B------:R-:W-:Y:S01]  /*0340*/  @!P4 FMUL R2, R2, 16777216 ;  /* 0x4b8000000202c820 */ /* 0x000fe20000400000 */
[----:B------:R-:W-:Y:S01]  /*0350*/  FSETP.NEU.AND P6, PT, R17, RZ, PT ;  /* 0x000000ff1100720b */ /* 0x000fe20003fcd000 */
[----:B------:R-:W-:Y:S01]  /*0360*/  FADD R9, R8, R9 ;  /* 0x0000000908097221 */ /* 0x000fe20000000000 */
[----:B------:R-:W-:Y:S01]  /*0370*/  FADD R14, R13, R14 ;  /* 0x0000000e0d0e7221 */ /* 0x000fe20000000000 */
[----:B------:R-:W-:Y:S01]  /*0380*/  FADD R11, R11, 1.0000000116860974231e-07 ;  /* 0x33d6bf950b0b7421 */ /* 0x000fe20000000000 */
[----:B0-----:R-:W-:Y:S01]  /*0390*/  FMUL R4, R4, R5 ;  /* 0x0000000504047220 */ /* 0x001fe20000400000 */
[----:B------:R-:W-:Y:S01]  /*03a0*/  @!P2 FMUL R7, R7, 16777216 ;  /* 0x4b8000000707a820 */ /* 0x000fe20000400000 */
[----:B------:R0:W1:Y:S01]  /*03b0*/  MUFU.RCP R5, R2 ;  /* 0x0000000200057308 */ /* 0x0000620000001000 */
[----:B------:R-:W-:Y:S01]  /*03c0*/  FSETP.NEU.AND P0, PT, R9, RZ, PT ;  /* 0x000000ff0900720b */ /* 0x000fe20003f0d000 */
[----:B------:R-:W-:Y:S01]  /*03d0*/  FADD R14, R15, R14 ;  /* 0x0000000e0f0e7221 */ /* 0x000fe20000000000 */
[----:B------:R-:W-:-:S02]  /*03e0*/  FSETP.GT.AND P1, PT, |R11|, 8.50705917302346158658e+37, PT ;  /* 0x7e8000000b00780b */ /* 0x000fc40003f24200 */
[----:B0-----:R-:W-:Y:S02]  /*03f0*/  P2R R2, PR, RZ, 0x40 ;  /* 0x00000040ff027803 */ /* 0x001fe40000000000 */
[----:B------:R-:W-:Y:S01]  /*0400*/  ISETP.NE.AND P6, PT, R12, RZ, PT ;  /* 0x000000ff0c00720c */ /* 0x000fe20003fc5270 */
[----:B------:R-:W0:Y:S01]  /*0410*/  MUFU.RCP R7, R7 ;  /* 0x0000000700077308 */ /* 0x000e220000001000 */
[----:B------:R-:W-:Y:S02]  /*0420*/  FSEL R3, RZ, 1.0000000116860974231e-07, P0 ;  /* 0x33d6bf95ff037808 */ /* 0x000fe40000000000 */
[----:B------:R-:W-:-:S04]  /*0430*/  FSETP.NEU.AND P0, PT, R14, RZ, PT ;  /* 0x000000ff0e00720b */ /* 0x000fc80003f0d000 */
[----:B------:R-:W-:Y:S01]  /*0440*/  FSEL R6, RZ, 1.0000000116860974231e-07, P0 ;  /* 0x33d6bf95ff067808 */ /* 0x000fe20000000000 */
[----:B------:R-:W-:Y:S01]  /*0450*/  FFMA R0, R0, 2, R3 ;  /* 0x4000000000007823 */ /* 0x000fe20000000003 */
[C---:B------:R-:W-:Y:S01]  /*0460*/  FSETP.GEU.AND P0, PT, |R11|.reuse, 1.175494350822287508e-38, PT ;  /* 0x008000000b00780b */ /* 0x040fe20003f0e200 */
[----:B------:R-:W-:Y:S02]  /*0470*/  @P1 FMUL R11, R11, 0.25 ;  /* 0x3e8000000b0b1820 */ /* 0x000fe40000400000 */
[----:B------:R-:W-:Y:S01]  /*0480*/  FFMA R13, R13, 2, R6 ;  /* 0x400000000d0d7823 */ /* 0x000fe20000000006 */
[----:B01----:R-:W-:Y:S09]  /*0490*/  @P6 EXIT ;  /* 0x000000000000694d */ /* 0x003ff20003800000 */
[----:B------:R-:W-:Y:S01]  /*04a0*/  FSETP.NEU.AND P6, PT, R17, RZ, PT ;  /* 0x000000ff1100720b */ /* 0x000fe20003fcd000 */
[----:B------:R-:W-:Y:S01]  /*04b0*/  @!P0 FMUL R11, R11, 16777216 ;  /* 0x4b8000000b0b8820 */ /* 0x000fe20000400000 */
[----:B------:R-:W-:Y:S01]  /*04c0*/  @P5 FMUL R0, R0, 0.25 ;  /* 0x3e80000000005820 */ /* 0x000fe20000400000 */
[----:B------:R-:W1:Y:S01]  /*04d0*/  LDC.64 R2, c[0x0][0x228] ;  /* 0x00008a00ff027b82 */ /* 0x000e620000000a00 */
[----:B------:R-:W-:Y:S01]  /*04e0*/  FSEL R9, RZ, 1.0000000116860974231e-07, P6 ;  /* 0x33d6bf95ff097808 */ /* 0x000fe20003000000 */
[----:B------:R-:W-:Y:S01]  /*04f0*/  @P3 FMUL R13, R13, 0.25 ;  /* 0x3e8000000d0d3820 */ /* 0x000fe20000400000 */
[----:B------:R-:W-:Y:S01]  /*0500*/  @!P4 FMUL R0, R0, 16777216 ;  /* 0x4b8000000000c820 */ /* 0x000fe20000400000 */
[----:B------:R-:W2:Y:S02]  /*0510*/  MUFU.RCP R11, R11 ;  /* 0x0000000b000b7308 */ /* 0x000ea40000001000 */
[----:B------:R-:W-:Y:S01]  /*0520*/  FFMA R9, R16, 2, R9 ;  /* 0x4000000010097823 */ /* 0x000fe20000000009 */
[----:B------:R-:W-:Y:S01]  /*0530*/  FFMA R4, R5, R0, R4 ;  /* 0x0000000005047223 */ /* 0x000fe20000000004 */
[----:B------:R-:W-:Y:S01]  /*0540*/  @!P2 FMUL R13, R13, 16777216 ;  /* 0x4b8000000d0da820 */ /* 0x000fe20000400000 */
[----:B------:R-:W-:Y:S01]  /*0550*/  HFMA2.MMA R5, -RZ, RZ, 1.625, 0 ;  /* 0x3e800000ff057435 */ /* 0x000fe200000001ff */
[----:B------:R-:W-:-:S02]  /*0560*/  @P1 FMUL R9, R9, 0.25 ;  /* 0x3e80000009091820 */ /* 0x000fc40000400000 */
[----:B0-----:R-:W-:Y:S02]  /*0570*/  FFMA R4, R7, R13, R4 ;  /* 0x0000000d07047223 */ /* 0x001fe40000000004 */
[----:B------:R-:W-:-:S04]  /*0580*/  @!P0 FMUL R9, R9, 16777216 ;  /* 0x4b80000009098820 */ /* 0x000fc80000400000 */
[----:B--2---:R-:W-:-:S04]  /*0590*/  FFMA R4, R11, R9, R4 ;  /* 0x000000090b047223 */ /* 0x004fc80000000004 */
[----:B------:R-:W-:-:S05]  /*05a0*/  FFMA R5, R4, -R5, 1 ;  /* 0x3f80000004057423 */ /* 0x000fca0000000805 */
[----:B-1----:R-:W-:Y:S01]  /*05b0*/  STG.E desc[UR4][R2.64], R5 ;  /* 0x0000000502007986 */ /* 0x002fe2000c101904 */
[----:B------:R-:W-:Y:S05]  /*05c0*/  EXIT ;  /* 0x000000000000794d */ /* 0x000fea0003800000 */
.L_x_0:
[----:B------:R-:W-:-:S00]  /*05d0*/  BRA `(.L_x_0) ;  /* 0xfffffffc00fc7947 */ /* 0x000fc0000383ffff */
[----:B------:R-:W-:-:S00]  /*05e0*/  NOP ;  /* 0x0000000000007918 */ /* 0x000fc00000000000 */
        /* <DEDUP_REMOVED lines=9> */
.L_x_1:


//--------------------- .nv.constant0.triton_poi_fused__to_copy_add_div_eq_mean_mul_rsub_1 --------------------------
	.section	.nv.constant0.triton_poi_fused__to_copy_add_div_eq_mean_mul_rsub_1,"a",@progbits
	.sectionflags	@""
	.align	4
.nv.constant0.triton_poi_fused__to_copy_add_div_eq_mean_mul_rsub_1:
	.zero		560
